//
// Generated by NVIDIA NVVM Compiler
//
// Compiler Build ID: CL-36424714
// Cuda compilation tools, release 13.0, V13.0.88
// Based on NVVM 20.0.0
//

.version 9.0
.target sm_100
.address_size 64

	// .globl	_Z14add_arrays_gpuPfS_S_i
.extern .func  (.param .b32 func_retval0) vprintf
(
	.param .b64 vprintf_param_0,
	.param .b64 vprintf_param_1
)
;
.global .align 1 .b8 $str[52] = {66, 108, 111, 99, 107, 32, 37, 105, 44, 32, 32, 32, 84, 104, 114, 101, 97, 100, 32, 37, 105, 58, 58, 32, 32, 67, 91, 37, 105, 93, 32, 61, 32, 65, 91, 37, 105, 93, 43, 66, 91, 37, 105, 93, 32, 61, 32, 37, 102, 32, 10};

.visible .entry _Z14add_arrays_gpuPfS_S_i(
	.param .u64 .ptr .align 1 _Z14add_arrays_gpuPfS_S_i_param_0,
	.param .u64 .ptr .align 1 _Z14add_arrays_gpuPfS_S_i_param_1,
	.param .u64 .ptr .align 1 _Z14add_arrays_gpuPfS_S_i_param_2,
	.param .u32 _Z14add_arrays_gpuPfS_S_i_param_3
)
{
	.local .align 16 .b8 	__local_depot0[32];
	.reg .b64 	%SP;
	.reg .b64 	%SPL;
	.reg .pred 	%p<3>;
	.reg .b32 	%r<20>;
	.reg .b32 	%f<7>;
	.reg .b64 	%rd<19>;
	.reg .b64 	%fd<3>;

	mov.u64 	%SPL, __local_depot0;
	cvta.local.u64 	%SP, %SPL;
	ld.param.u64 	%rd5, [_Z14add_arrays_gpuPfS_S_i_param_0];
	ld.param.u64 	%rd6, [_Z14add_arrays_gpuPfS_S_i_param_1];
	ld.param.u64 	%rd7, [_Z14add_arrays_gpuPfS_S_i_param_2];
	ld.param.u32 	%r13, [_Z14add_arrays_gpuPfS_S_i_param_3];
	add.u64 	%rd8, %SP, 0;
	add.u64 	%rd1, %SPL, 0;
	mov.u32 	%r1, %ctaid.x;
	mov.u32 	%r14, %ntid.x;
	mov.u32 	%r2, %tid.x;
	mad.lo.s32 	%r15, %r1, %r14, %r2;
	shl.b32 	%r3, %r15, 1;
	setp.ge.s32 	%p1, %r3, %r13;
	@%p1 bra 	$L__BB0_3;
	cvta.to.global.u64 	%rd9, %rd5;
	cvta.to.global.u64 	%rd10, %rd6;
	cvta.to.global.u64 	%rd11, %rd7;
	mul.wide.s32 	%rd12, %r3, 4;
	add.s64 	%rd2, %rd9, %rd12;
	ld.global.f32 	%f1, [%rd2];
	add.s64 	%rd3, %rd10, %rd12;
	ld.global.f32 	%f2, [%rd3];
	add.f32 	%f3, %f1, %f2;
	add.s64 	%rd4, %rd11, %rd12;
	st.global.f32 	[%rd4], %f3;
	cvt.f64.f32 	%fd1, %f3;
	st.local.v4.u32 	[%rd1], {%r1, %r2, %r3, %r3};
	st.local.u32 	[%rd1+16], %r3;
	st.local.f64 	[%rd1+24], %fd1;
	mov.u64 	%rd13, $str;
	cvta.global.u64 	%rd14, %rd13;
	{ // callseq 0, 0
	.param .b64 param0;
	st.param.b64 	[param0], %rd14;
	.param .b64 param1;
	st.param.b64 	[param1], %rd8;
	.param .b32 retval0;
	call.uni (retval0), 
	vprintf, 
	(
	param0, 
	param1
	);
	ld.param.b32 	%r16, [retval0];
	} // callseq 0
	add.s32 	%r12, %r3, 1;
	setp.ge.s32 	%p2, %r12, %r13;
	@%p2 bra 	$L__BB0_3;
	ld.global.f32 	%f4, [%rd2+4];
	ld.global.f32 	%f5, [%rd3+4];
	add.f32 	%f6, %f4, %f5;
	st.global.f32 	[%rd4+4], %f6;
	cvt.f64.f32 	%fd2, %f6;
	st.local.v4.u32 	[%rd1], {%r1, %r2, %r12, %r12};
	st.local.u32 	[%rd1+16], %r12;
	st.local.f64 	[%rd1+24], %fd2;
	cvta.global.u64 	%rd17, %rd13;
	{ // callseq 1, 0
	.param .b64 param0;
	st.param.b64 	[param0], %rd17;
	.param .b64 param1;
	st.param.b64 	[param1], %rd8;
	.param .b32 retval0;
	call.uni (retval0), 
	vprintf, 
	(
	param0, 
	param1
	);
	ld.param.b32 	%r18, [retval0];
	} // callseq 1
$L__BB0_3:
	ret;

}


// ===== COMPILED SASS (sm_100) =====

	.target	sm_100

	.elftype	@"ET_EXEC"


//--------------------- .note.nv.tkinfo           --------------------------
	.section	.note.nv.tkinfo,"",@"SHT_NOTE"
	.sectionflags	@"SHF_NOTE_NV_TKINFO"
	.tkinfo
        /*0018*/ 	.word	0x00000002
        /*0030*/ 	.string	""
        /*0030*/ 	.string	"ptxas"
        /*0030*/ 	.string	"Cuda compilation tools, release 13.0, V13.0.88"
        /*0030*/ 	.string	"Build cuda_13.0.r13.0/compiler.36424714_0"
        /*0030*/ 	.string	"-arch sm_100 -m 64 "



//--------------------- .note.nv.cuinfo           --------------------------
	.section	.note.nv.cuinfo,"",@"SHT_NOTE"
	.sectionflags	@"SHF_NOTE_NV_CUINFO"
        /*0018*/ 	.short	0x0002
        /*001a*/ 	.short	0x0064
        /*001c*/ 	.short	0x0082
	.zero		2


//--------------------- .nv.info                  --------------------------
	.section	.nv.info,"",@"SHT_CUDA_INFO"
	.align	4


	//----- nvinfo : EIATTR_REGCOUNT
	.align		4
        /*0000*/ 	.byte	0x04, 0x2f
        /*0002*/ 	.short	(.L_2 - .L_1)
	.align		4
.L_1:
        /*0004*/ 	.word	index@(_Z14add_arrays_gpuPfS_S_i)
        /*0008*/ 	.word	0x00000020


	//----- nvinfo : EIATTR_FRAME_SIZE
	.align		4
.L_2:
        /*000c*/ 	.byte	0x04, 0x11
        /*000e*/ 	.short	(.L_4 - .L_3)
	.align		4
.L_3:
        /*0010*/ 	.word	index@(_Z14add_arrays_gpuPfS_S_i)
        /*0014*/ 	.word	0x00000020


	//----- nvinfo : EIATTR_MIN_STACK_SIZE
	.align		4
.L_4:
        /*0018*/ 	.byte	0x04, 0x12
        /*001a*/ 	.short	(.L_6 - .L_5)
	.align		4
.L_5:
        /*001c*/ 	.word	index@(_Z14add_arrays_gpuPfS_S_i)
        /*0020*/ 	.word	0x00000020
.L_6:


//--------------------- .nv.compat                --------------------------
	.section	.nv.compat,"",@"SHT_CUDA_COMPAT_INFO"
	.align	4
        /*0000*/ 	.byte	0x02, 0x09, 0x00, 0x00, 0x02, 0x02, 0x01, 0x00, 0x02, 0x05, 0x05, 0x00, 0x03, 0x07, 0x01, 0x01
        /*0010*/ 	.byte	0x02, 0x03, 0x00, 0x00, 0x02, 0x06, 0x01, 0x00, 0x04, 0x0b, 0x08, 0x00, 0x09, 0x00, 0x00, 0x00
        /*0020*/ 	.byte	0x00, 0x00, 0x00, 0x00


//--------------------- .nv.info._Z14add_arrays_gpuPfS_S_i --------------------------
	.section	.nv.info._Z14add_arrays_gpuPfS_S_i,"",@"SHT_CUDA_INFO"
	.sectionflags	@""
	.align	4


	//----- nvinfo : EIATTR_CUDA_API_VERSION
	.align		4
        /*0000*/ 	.byte	0x04, 0x37
        /*0002*/ 	.short	(.L_8 - .L_7)
.L_7:
        /*0004*/ 	.word	0x00000082


	//----- nvinfo : EIATTR_KPARAM_INFO
	.align		4
.L_8:
        /*0008*/ 	.byte	0x04, 0x17
        /*000a*/ 	.short	(.L_10 - .L_9)
.L_9:
        /*000c*/ 	.word	0x00000000
        /*0010*/ 	.short	0x0003
        /*0012*/ 	.short	0x0018
        /*0014*/ 	.byte	0x00, 0xf0, 0x11, 0x00


	//----- nvinfo : EIATTR_KPARAM_INFO
	.align		4
.L_10:
        /*0018*/ 	.byte	0x04, 0x17
        /*001a*/ 	.short	(.L_12 - .L_11)
.L_11:
        /*001c*/ 	.word	0x00000000
        /*0020*/ 	.short	0x0002
        /*0022*/ 	.short	0x0010
        /*0024*/ 	.byte	0x00, 0xf5, 0x21, 0x00


	//----- nvinfo : EIATTR_KPARAM_INFO
	.align		4
.L_12:
        /*0028*/ 	.byte	0x04, 0x17
        /*002a*/ 	.short	(.L_14 - .L_13)
.L_13:
        /*002c*/ 	.word	0x00000000
        /*0030*/ 	.short	0x0001
        /*0032*/ 	.short	0x0008
        /*0034*/ 	.byte	0x00, 0xf5, 0x21, 0x00


	//----- nvinfo : EIATTR_KPARAM_INFO
	.align		4
.L_14:
        /*0038*/ 	.byte	0x04, 0x17
        /*003a*/ 	.short	(.L_16 - .L_15)
.L_15:
        /*003c*/ 	.word	0x00000000
        /*0040*/ 	.short	0x0000
        /*0042*/ 	.short	0x0000
        /*0044*/ 	.byte	0x00, 0xf5, 0x21, 0x00


	//----- nvinfo : EIATTR_SPARSE_MMA_MASK
	.align		4
.L_16:
        /*0048*/ 	.byte	0x03, 0x50
        /*004a*/ 	.short	0x0000


	//----- nvinfo : EIATTR_MAXREG_COUNT
	.align		4
        /*004c*/ 	.byte	0x03, 0x1b
        /*004e*/ 	.short	0x00ff


	//----- nvinfo : EIATTR_EXTERNS
	.align		4
        /*0050*/ 	.byte	0x04, 0x0f
        /*0052*/ 	.short	(.L_18 - .L_17)


	//   ....[0]....
	.align		4
.L_17:
        /*0054*/ 	.word	index@(vprintf)


	//----- nvinfo : EIATTR_MERCURY_ISA_VERSION
	.align		4
.L_18:
        /*0058*/ 	.byte	0x03, 0x5f
        /*005a*/ 	.short	0x0101


	//----- nvinfo : EIATTR_VRC_CTA_INIT_COUNT
	.align		4
        /*005c*/ 	.byte	0x02, 0x4a
	.zero		1
	.zero		1


	//----- nvinfo : EIATTR_SYSCALL_OFFSETS
	.align		4
        /*0060*/ 	.byte	0x04, 0x46
        /*0062*/ 	.short	(.L_20 - .L_19)


	//   ....[0]....
.L_19:
        /*0064*/ 	.word	0x00000260


	//   ....[1]....
        /*0068*/ 	.word	0x000003d0


	//----- nvinfo : EIATTR_EXIT_INSTR_OFFSETS
	.align		4
.L_20:
        /*006c*/ 	.byte	0x04, 0x1c
        /*006e*/ 	.short	(.L_22 - .L_21)


	//   ....[0]....
.L_21:
        /*0070*/ 	.word	0x000000d0


	//   ....[1]....
        /*0074*/ 	.word	0x000002a0


	//   ....[2]....
        /*0078*/ 	.word	0x000003e0


	//----- nvinfo : EIATTR_CRS_STACK_SIZE
	.align		4
.L_22:
        /*007c*/ 	.byte	0x04, 0x1e
        /*007e*/ 	.short	(.L_24 - .L_23)
.L_23:
        /*0080*/ 	.word	0x00000000


	//----- nvinfo : EIATTR_CBANK_PARAM_SIZE
	.align		4
.L_24:
        /*0084*/ 	.byte	0x03, 0x19
        /*0086*/ 	.short	0x001c


	//----- nvinfo : EIATTR_PARAM_CBANK
	.align		4
        /*0088*/ 	.byte	0x04, 0x0a
        /*008a*/ 	.short	(.L_26 - .L_25)
	.align		4
.L_25:
        /*008c*/ 	.word	index@(.nv.constant0._Z14add_arrays_gpuPfS_S_i)
        /*0090*/ 	.short	0x0380
        /*0092*/ 	.short	0x001c


	//----- nvinfo : EIATTR_SW_WAR
	.align		4
.L_26:
        /*0094*/ 	.byte	0x04, 0x36
        /*0096*/ 	.short	(.L_28 - .L_27)
.L_27:
        /*0098*/ 	.word	0x00000008
.L_28:


//--------------------- .nv.callgraph             --------------------------
	.section	.nv.callgraph,"",@"SHT_CUDA_CALLGRAPH"
	.align	4
	.sectionentsize	8
	.align		4
        /*0000*/ 	.word	0x00000000
	.align		4
        /*0004*/ 	.word	0xffffffff
	.align		4
        /*0008*/ 	.word	index@(_Z14add_arrays_gpuPfS_S_i)
	.align		4
        /*000c*/ 	.word	index@(vprintf)
	.align		4
        /*0010*/ 	.word	0x00000000
	.align		4
        /*0014*/ 	.word	0xfffffffe
	.align		4
        /*0018*/ 	.word	0x00000000
	.align		4
        /*001c*/ 	.word	0xfffffffd
	.align		4
        /*0020*/ 	.word	0x00000000
	.align		4
        /*0024*/ 	.word	0xfffffffc


//--------------------- .nv.constant4             --------------------------
	.section	.nv.constant4,"a",@progbits
	.align	8
	.align		8
.nv.constant4:
        /*0000*/ 	.dword	vprintf
	.align		8
        /*0008*/ 	.dword	$str


//--------------------- .text._Z14add_arrays_gpuPfS_S_i --------------------------
	.section	.text._Z14add_arrays_gpuPfS_S_i,"ax",@progbits
	.align	128
        .global         _Z14add_arrays_gpuPfS_S_i
        .type           _Z14add_arrays_gpuPfS_S_i,@function
        .size           _Z14add_arrays_gpuPfS_S_i,(.L_x_3 - _Z14add_arrays_gpuPfS_S_i)
        .other          _Z14add_arrays_gpuPfS_S_i,@"STO_CUDA_ENTRY STV_DEFAULT"
_Z14add_arrays_gpuPfS_S_i:
.text._Z14add_arrays_gpuPfS_S_i:
[----:B------:R-:W0:Y:S01]  /*0000*/  LDC R1, c[0x0][0x37c] ;  /* 0x0000df00ff017b82 */ /* 0x000e220000000800 */
[----:B------:R-:W1:Y:S01]  /*0010*/  S2R R16, SR_CTAID.X ;  /* 0x0000000000107919 */ /* 0x000e620000002500 */
[----:B------:R-:W2:Y:S01]  /*0020*/  LDCU UR5, c[0x0][0x2fc] ;  /* 0x00005f80ff0577ac */ /* 0x000ea20008000800 */
[----:B0-----:R-:W-:Y:S01]  /*0030*/  VIADD R1, R1, 0xffffffe0 ;  /* 0xffffffe001017836 */ /* 0x001fe20000000000 */
[----:B------:R-:W1:Y:S01]  /*0040*/  S2R R17, SR_TID.X ;  /* 0x0000000000117919 */ /* 0x000e620000002100 */
[----:B------:R-:W1:Y:S01]  /*0050*/  LDCU UR6, c[0x0][0x360] ;  /* 0x00006c00ff0677ac */ /* 0x000e620008000800 */
[----:B------:R-:W0:Y:S01]  /*0060*/  LDCU UR7, c[0x0][0x398] ;  /* 0x00007300ff0777ac */ /* 0x000e220008000800 */
[----:B------:R-:W3:Y:S02]  /*0070*/  LDCU UR4, c[0x0][0x2f8] ;  /* 0x00005f00ff0477ac */ /* 0x000ee40008000800 */
[----:B---3--:R-:W-:-:S04]  /*0080*/  IADD3 R26, P1, PT, R1, UR4, RZ ;  /* 0x00000004011a7c10 */ /* 0x008fc8000ff3e0ff */
[----:B--2---:R-:W-:Y:S01]  /*0090*/  IADD3.X R2, PT, PT, RZ, UR5, RZ, P1, !PT ;  /* 0x00000005ff027c10 */ /* 0x004fe20008ffe4ff */
[----:B-1----:R-:W-:-:S04]  /*00a0*/  IMAD R18, R16, UR6, R17 ;  /* 0x0000000610127c24 */ /* 0x002fc8000f8e0211 */
[----:B------:R-:W-:-:S05]  /*00b0*/  IMAD.SHL.U32 R18, R18, 0x2, RZ ;  /* 0x0000000212127824 */ /* 0x000fca00078e00ff */
[----:B0-----:R-:W-:-:S13]  /*00c0*/  ISETP.GE.AND P0, PT, R18, UR7, PT ;  /* 0x0000000712007c0c */ /* 0x001fda000bf06270 */
[----:B------:R-:W-:Y:S05]  /*00d0*/  @P0 EXIT ;  /* 0x000000000000094d */ /* 0x000fea0003800000 */
[----:B------:R-:W0:Y:S01]  /*00e0*/  LDC.64 R28, c[0x0][0x380] ;  /* 0x0000e000ff1c7b82 */ /* 0x000e220000000a00 */
[----:B------:R-:W1:Y:S07]  /*00f0*/  LDCU.64 UR36, c[0x0][0x358] ;  /* 0x00006b00ff2477ac */ /* 0x000e6e0008000a00 */
[----:B------:R-:W2:Y:S08]  /*0100*/  LDC.64 R24, c[0x0][0x388] ;  /* 0x0000e200ff187b82 */ /* 0x000eb00000000a00 */
[----:B------:R-:W3:Y:S01]  /*0110*/  LDC.64 R22, c[0x0][0x390] ;  /* 0x0000e400ff167b82 */ /* 0x000ee20000000a00 */
[----:B------:R-:W-:Y:S01]  /*0120*/  MOV R8, 0x0 ;  /* 0x0000000000087802 */ /* 0x000fe20000000f00 */
[----:B------:R-:W-:Y:S01]  /*0130*/  IMAD.MOV.U32 R19, RZ, RZ, R18 ;  /* 0x000000ffff137224 */ /* 0x000fe200078e0012 */
[----:B------:R-:W4:Y:S01]  /*0140*/  LDCU.64 UR4, c[0x4][0x8] ;  /* 0x01000100ff0477ac */ /* 0x000f220008000a00 */
[----:B0-----:R-:W-:-:S05]  /*0150*/  IMAD.WIDE R28, R18, 0x4, R28 ;  /* 0x00000004121c7825 */ /* 0x001fca00078e021c */
[----:B-1----:R-:W5:Y:S01]  /*0160*/  LDG.E R3, desc[UR36][R28.64] ;  /* 0x000000241c037981 */ /* 0x002f62000c1e1900 */
[----:B--2---:R-:W-:-:S05]  /*0170*/  IMAD.WIDE R24, R18, 0x4, R24 ;  /* 0x0000000412187825 */ /* 0x004fca00078e0218 */
[----:B------:R-:W5:Y:S01]  /*0180*/  LDG.E R0, desc[UR36][R24.64] ;  /* 0x0000002418007981 */ /* 0x000f62000c1e1900 */
[----:B---3--:R-:W-:-:S03]  /*0190*/  IMAD.WIDE R22, R18, 0x4, R22 ;  /* 0x0000000412167825 */ /* 0x008fc600078e0216 */
[----:B------:R0:W-:Y:S01]  /*01a0*/  STL.128 [R1], R16 ;  /* 0x0000001001007387 */ /* 0x0001e20000100c00 */
[----:B------:R-:W1:Y:S03]  /*01b0*/  LDC.64 R8, c[0x4][R8] ;  /* 0x0100000008087b82 */ /* 0x000e660000000a00 */
[----:B------:R0:W-:Y:S01]  /*01c0*/  STL [R1+0x10], R18 ;  /* 0x0000101201007387 */ /* 0x0001e20000100800 */
[----:B----4-:R-:W-:Y:S01]  /*01d0*/  MOV R4, UR4 ;  /* 0x0000000400047c02 */ /* 0x010fe20008000f00 */
[----:B------:R-:W-:Y:S01]  /*01e0*/  IMAD.U32 R5, RZ, RZ, UR5 ;  /* 0x00000005ff057e24 */ /* 0x000fe2000f8e00ff */
[----:B------:R-:W-:Y:S01]  /*01f0*/  MOV R6, R26 ;  /* 0x0000001a00067202 */ /* 0x000fe20000000f00 */
[----:B------:R-:W-:Y:S02]  /*0200*/  IMAD.MOV.U32 R7, RZ, RZ, R2 ;  /* 0x000000ffff077224 */ /* 0x000fe400078e0002 */
[----:B-----5:R-:W-:-:S04]  /*0210*/  FADD R3, R3, R0 ;  /* 0x0000000003037221 */ /* 0x020fc80000000000 */
[----:B------:R-:W2:Y:S01]  /*0220*/  F2F.F64.F32 R10, R3 ;  /* 0x00000003000a7310 */ /* 0x000ea20000201800 */
[----:B------:R0:W-:Y:S04]  /*0230*/  STG.E desc[UR36][R22.64], R3 ;  /* 0x0000000316007986 */ /* 0x0001e8000c101924 */
[----:B-12---:R0:W-:Y:S02]  /*0240*/  STL.64 [R1+0x18], R10 ;  /* 0x0000180a01007387 */ /* 0x0061e40000100a00 */
[----:B------:R-:W-:-:S07]  /*0250*/  LEPC R20, `(.L_x_0) ;  /* 0x000000001014794e */ /* 0x000fce0000000000 */
[----:B0-----:R-:W-:Y:S05]  /*0260*/  CALL.ABS.NOINC R8 ;  /* 0x0000000008007343 */ /* 0x001fea0003c00000 */
.L_x_0:
[----:B------:R-:W0:Y:S01]  /*0270*/  LDCU UR4, c[0x0][0x398] ;  /* 0x00007300ff0477ac */ /* 0x000e220008000800 */
[----:B------:R-:W-:-:S04]  /*0280*/  IADD3 R18, PT, PT, R18, 0x1, RZ ;  /* 0x0000000112127810 */ /* 0x000fc80007ffe0ff */
[----:B0-----:R-:W-:-:S13]  /*0290*/  ISETP.GE.AND P0, PT, R18, UR4, PT ;  /* 0x0000000412007c0c */ /* 0x001fda000bf06270 */
[----:B------:R-:W-:Y:S05]  /*02a0*/  @P0 EXIT ;  /* 0x000000000000094d */ /* 0x000fea0003800000 */
[----:B------:R-:W2:Y:S04]  /*02b0*/  LDG.E R3, desc[UR36][R28.64+0x4] ;  /* 0x000004241c037981 */ /* 0x000ea8000c1e1900 */
[----:B------:R-:W2:Y:S01]  /*02c0*/  LDG.E R24, desc[UR36][R24.64+0x4] ;  /* 0x0000042418187981 */ /* 0x000ea2000c1e1900 */
[----:B------:R-:W-:Y:S01]  /*02d0*/  MOV R10, 0x0 ;  /* 0x00000000000a7802 */ /* 0x000fe20000000f00 */
[----:B------:R-:W-:Y:S01]  /*02e0*/  IMAD.MOV.U32 R19, RZ, RZ, R18 ;  /* 0x000000ffff137224 */ /* 0x000fe200078e0012 */
[----:B------:R-:W0:Y:S01]  /*02f0*/  LDCU.64 UR4, c[0x4][0x8] ;  /* 0x01000100ff0477ac */ /* 0x000e220008000a00 */
[----:B------:R-:W1:Y:S01]  /*0300*/  S2R R17, SR_TID.X ;  /* 0x0000000000117919 */ /* 0x000e620000002100 */
[----:B------:R-:W-:Y:S02]  /*0310*/  MOV R6, R26 ;  /* 0x0000001a00067202 */ /* 0x000fe40000000f00 */
[----:B------:R-:W3:Y:S01]  /*0320*/  LDC.64 R10, c[0x4][R10] ;  /* 0x010000000a0a7b82 */ /* 0x000ee20000000a00 */
[----:B------:R4:W-:Y:S01]  /*0330*/  STL [R1+0x10], R18 ;  /* 0x0000101201007387 */ /* 0x0009e20000100800 */
[----:B------:R-:W-:-:S02]  /*0340*/  MOV R7, R2 ;  /* 0x0000000200077202 */ /* 0x000fc40000000f00 */
[----:B0-----:R-:W-:Y:S01]  /*0350*/  MOV R4, UR4 ;  /* 0x0000000400047c02 */ /* 0x001fe20008000f00 */
[----:B------:R-:W-:Y:S01]  /*0360*/  IMAD.U32 R5, RZ, RZ, UR5 ;  /* 0x00000005ff057e24 */ /* 0x000fe2000f8e00ff */
[----:B-1----:R4:W-:Y:S01]  /*0370*/  STL.128 [R1], R16 ;  /* 0x0000001001007387 */ /* 0x0029e20000100c00 */
[----:B--2---:R-:W-:-:S04]  /*0380*/  FADD R3, R3, R24 ;  /* 0x0000001803037221 */ /* 0x004fc80000000000 */
[----:B------:R-:W0:Y:S01]  /*0390*/  F2F.F64.F32 R8, R3 ;  /* 0x0000000300087310 */ /* 0x000e220000201800 */
[----:B------:R4:W-:Y:S04]  /*03a0*/  STG.E desc[UR36][R22.64+0x4], R3 ;  /* 0x0000040316007986 */ /* 0x0009e8000c101924 */
[----:B0--3--:R4:W-:Y:S02]  /*03b0*/  STL.64 [R1+0x18], R8 ;  /* 0x0000180801007387 */ /* 0x0099e40000100a00 */
[----:B------:R-:W-:-:S07]  /*03c0*/  LEPC R20, `(.L_x_1) ;  /* 0x000000001014794e */ /* 0x000fce0000000000 */
[----:B----4-:R-:W-:Y:S05]  /*03d0*/  CALL.ABS.NOINC R10 ;  /* 0x000000000a007343 */ /* 0x010fea0003c00000 */
.L_x_1:
[----:B------:R-:W-:Y:S05]  /*03e0*/  EXIT ;  /* 0x000000000000794d */ /* 0x000fea0003800000 */
.L_x_2:
[----:B------:R-:W-:-:S00]  /*03f0*/  BRA `(.L_x_2) ;  /* 0xfffffffc00fc7947 */ /* 0x000fc0000383ffff */
[----:B------:R-:W-:-:S00]  /*0400*/  NOP ;  /* 0x0000000000007918 */ /* 0x000fc00000000000 */
[----:B------:R-:W-:-:S00]  /*0410*/  NOP ;  /* 0x0000000000007918 */ /* 0x000fc00000000000 */
[----:B------:R-:W-:-:S00]  /*0420*/  NOP ;  /* 0x0000000000007918 */ /* 0x000fc00000000000 */
[----:B------:R-:W-:-:S00]  /*0430*/  NOP ;  /* 0x0000000000007918 */ /* 0x000fc00000000000 */
[----:B------:R-:W-:-:S00]  /*0440*/  NOP ;  /* 0x0000000000007918 */ /* 0x000fc00000000000 */
[----:B------:R-:W-:-:S00]  /*0450*/  NOP ;  /* 0x0000000000007918 */ /* 0x000fc00000000000 */
[----:B------:R-:W-:-:S00]  /*0460*/  NOP ;  /* 0x0000000000007918 */ /* 0x000fc00000000000 */
[----:B------:R-:W-:-:S00]  /*0470*/  NOP ;  /* 0x0000000000007918 */ /* 0x000fc00000000000 */
.L_x_3:


//--------------------- .nv.global.init           --------------------------
	.section	.nv.global.init,"aw",@progbits
.nv.global.init:
	.type		$str,@object
	.size		$str,(.L_0 - $str)
$str:
        /*0000*/ 	.byte	0x42, 0x6c, 0x6f, 0x63, 0x6b, 0x20, 0x25, 0x69, 0x2c, 0x20, 0x20, 0x20, 0x54, 0x68, 0x72, 0x65
        /*0010*/ 	.byte	0x61, 0x64, 0x20, 0x25, 0x69, 0x3a, 0x3a, 0x20, 0x20, 0x43, 0x5b, 0x25, 0x69, 0x5d, 0x20, 0x3d
        /*0020*/ 	.byte	0x20, 0x41, 0x5b, 0x25, 0x69, 0x5d, 0x2b, 0x42, 0x5b, 0x25, 0x69, 0x5d, 0x20, 0x3d, 0x20, 0x25
        /*0030*/ 	.byte	0x66, 0x20, 0x0a, 0x00
.L_0:


//--------------------- .nv.shared.reserved.0     --------------------------
	.section	.nv.shared.reserved.0,"aw",@nobits
	.weak		__nv_reservedSMEM_offset_0_alias
	.size		__nv_reservedSMEM_offset_0_alias, 0, 64
	.other		__nv_reservedSMEM_offset_0_alias,@"STO_CUDA_RESERVED_SHARED STV_DEFAULT"
__nv_reservedSMEM_offset_0_alias:
	.zero		0
	.zero		64


//--------------------- .nv.constant0._Z14add_arrays_gpuPfS_S_i --------------------------
	.section	.nv.constant0._Z14add_arrays_gpuPfS_S_i,"a",@progbits
	.sectionflags	@""
	.align	4
.nv.constant0._Z14add_arrays_gpuPfS_S_i:
	.zero		924


//--------------------- SYMBOLS --------------------------

	.type		.nv.reservedSmem.offset0,@object
	.size		.nv.reservedSmem.offset0,0x4
	.type		vprintf,@function
